//
// Generated by NVIDIA NVVM Compiler
//
// Compiler Build ID: CL-36424714
// Cuda compilation tools, release 13.0, V13.0.88
// Based on NVVM 20.0.0
//

.version 9.0
.target sm_100
.address_size 64

	// .globl	_Z35fused_nn_conv2d_add_nn_relu_kernel0PfS_S_S_
// _ZZ35fused_nn_conv2d_add_nn_relu_kernel0PfS_S_S_E15pad_temp_shared has been demoted
// _ZZ35fused_nn_conv2d_add_nn_relu_kernel0PfS_S_S_E18placeholder_shared has been demoted

.visible .entry _Z35fused_nn_conv2d_add_nn_relu_kernel0PfS_S_S_(
	.param .u64 .ptr .align 1 _Z35fused_nn_conv2d_add_nn_relu_kernel0PfS_S_S__param_0,
	.param .u64 .ptr .align 1 _Z35fused_nn_conv2d_add_nn_relu_kernel0PfS_S_S__param_1,
	.param .u64 .ptr .align 1 _Z35fused_nn_conv2d_add_nn_relu_kernel0PfS_S_S__param_2,
	.param .u64 .ptr .align 1 _Z35fused_nn_conv2d_add_nn_relu_kernel0PfS_S_S__param_3
)
{
	.reg .pred 	%p<53>;
	.reg .b16 	%rs<46>;
	.reg .b32 	%r<57>;
	.reg .b32 	%f<129>;
	.reg .b64 	%rd<55>;
	// demoted variable
	.shared .align 4 .b8 _ZZ35fused_nn_conv2d_add_nn_relu_kernel0PfS_S_S_E15pad_temp_shared[720];
	// demoted variable
	.shared .align 4 .b8 _ZZ35fused_nn_conv2d_add_nn_relu_kernel0PfS_S_S_E18placeholder_shared[2304];
	ld.param.u64 	%rd15, [_Z35fused_nn_conv2d_add_nn_relu_kernel0PfS_S_S__param_0];
	ld.param.u64 	%rd16, [_Z35fused_nn_conv2d_add_nn_relu_kernel0PfS_S_S__param_1];
	cvta.to.global.u64 	%rd17, %rd16;
	cvta.to.global.u64 	%rd18, %rd15;
	mov.u32 	%r1, %tid.z;
	mov.u32 	%r2, %tid.x;
	shl.b32 	%r14, %r2, 1;
	mad.lo.s32 	%r15, %r1, 12, %r14;
	setp.lt.u32 	%p9, %r2, 6;
	mov.u32 	%r3, %ctaid.y;
	shl.b32 	%r17, %r3, 1;
	cvt.u16.u32 	%rs1, %r15;
	and.b16  	%rs2, %rs1, 255;
	mul.lo.s16 	%rs3, %rs2, 109;
	shr.u16 	%rs4, %rs3, 8;
	sub.s16 	%rs5, %rs1, %rs4;
	and.b16  	%rs6, %rs5, 254;
	shr.u16 	%rs7, %rs6, 1;
	add.s16 	%rs8, %rs7, %rs4;
	shr.u16 	%rs9, %rs8, 5;
	mul.lo.s16 	%rs10, %rs9, 45;
	sub.s16 	%rs11, %rs1, %rs10;
	and.b16  	%rs12, %rs11, 255;
	mul.lo.s16 	%rs13, %rs12, 137;
	shr.u16 	%rs14, %rs13, 11;
	cvt.u32.u16 	%r18, %rs14;
	or.b32  	%r19, %r17, %r18;
	setp.eq.s32 	%p10, %r19, 0;
	mul.lo.s16 	%rs15, %rs2, 137;
	shr.u16 	%rs16, %rs15, 11;
	mul.lo.s16 	%rs17, %rs16, 15;
	sub.s16 	%rs18, %rs1, %rs17;
	and.b16  	%rs19, %rs18, 255;
	setp.eq.s16 	%p11, %rs19, 0;
	cvt.u32.u16 	%r20, %rs9;
	mul.wide.u32 	%rd19, %r20, 196;
	shl.b32 	%r21, %r15, 2;
	mov.u32 	%r22, _ZZ35fused_nn_conv2d_add_nn_relu_kernel0PfS_S_S_E15pad_temp_shared;
	add.s32 	%r4, %r22, %r21;
	add.s16 	%rs20, %rs1, 1;
	and.b16  	%rs21, %rs20, 255;
	mul.lo.s16 	%rs22, %rs21, 109;
	shr.u16 	%rs23, %rs22, 8;
	sub.s16 	%rs24, %rs20, %rs23;
	and.b16  	%rs25, %rs24, 254;
	shr.u16 	%rs26, %rs25, 1;
	add.s16 	%rs27, %rs26, %rs23;
	shr.u16 	%rs28, %rs27, 5;
	mul.lo.s16 	%rs29, %rs28, 45;
	sub.s16 	%rs30, %rs20, %rs29;
	and.b16  	%rs31, %rs30, 255;
	mul.lo.s16 	%rs32, %rs31, 137;
	shr.u16 	%rs33, %rs32, 11;
	cvt.u32.u16 	%r23, %rs33;
	or.b32  	%r24, %r17, %r23;
	setp.eq.s32 	%p12, %r24, 0;
	mul.lo.s16 	%rs34, %rs21, 137;
	shr.u16 	%rs35, %rs34, 11;
	mul.lo.s16 	%rs36, %rs35, 15;
	sub.s16 	%rs37, %rs20, %rs36;
	and.b16  	%rs38, %rs37, 255;
	setp.eq.s16 	%p13, %rs38, 0;
	cvt.u32.u16 	%r25, %rs28;
	mul.wide.u32 	%rd20, %r25, 196;
	cvt.u16.u32 	%rs39, %r2;
	mul.hi.u16 	%rs40, %rs39, 10923;
	cvt.u32.u16 	%r26, %rs40;
	add.s32 	%r5, %r1, %r26;
	shl.b32 	%r27, %r1, 2;
	cvt.u16.u32 	%rs41, %r14;
	mul.hi.u16 	%rs42, %rs41, 21846;
	cvt.u32.u16 	%r28, %rs42;
	add.s32 	%r29, %r27, %r28;
	setp.lt.u32 	%p14, %r29, 64;
	setp.lt.u32 	%p15, %r15, 192;
	and.pred  	%p16, %p14, %p15;
	mul.lo.s32 	%r30, %r2, 6;
	mad.lo.s32 	%r31, %r1, 36, %r30;
	setp.lt.u32 	%p17, %r31, 576;
	and.pred  	%p18, %p9, %p17;
	mov.u32 	%r6, %ctaid.z;
	mul.lo.s32 	%r32, %r1, 2304;
	mad.lo.s32 	%r33, %r6, 36864, %r32;
	add.s32 	%r34, %r33, %r30;
	shl.b32 	%r35, %r31, 2;
	mov.u32 	%r36, _ZZ35fused_nn_conv2d_add_nn_relu_kernel0PfS_S_S_E18placeholder_shared;
	add.s32 	%r7, %r36, %r35;
	setp.lt.u32 	%p20, %r31, 575;
	and.pred  	%p21, %p9, %p20;
	setp.lt.u32 	%p23, %r31, 574;
	and.pred  	%p24, %p9, %p23;
	or.b16  	%rs43, %rs41, 1;
	mul.hi.u16 	%rs44, %rs43, 5462;
	cvt.u32.u16 	%r37, %rs44;
	add.s32 	%r8, %r1, %r37;
	mul.hi.u16 	%rs45, %rs43, 21846;
	cvt.u32.u16 	%r38, %rs45;
	add.s32 	%r39, %r27, %r38;
	setp.lt.u32 	%p26, %r39, 64;
	setp.lt.u32 	%p27, %r15, 191;
	and.pred  	%p28, %p26, %p27;
	setp.lt.u32 	%p29, %r31, 573;
	and.pred  	%p30, %p9, %p29;
	setp.lt.u32 	%p32, %r31, 572;
	and.pred  	%p33, %p9, %p32;
	setp.lt.u32 	%p35, %r31, 571;
	and.pred  	%p36, %p9, %p35;
	shl.b32 	%r40, %r2, 3;
	add.s32 	%r9, %r22, %r40;
	mad.lo.s32 	%r10, %r1, 144, %r36;
	or.pred  	%p1, %p10, %p11;
	or.pred  	%p2, %p12, %p13;
	and.pred  	%p3, %p16, %p18;
	and.pred  	%p4, %p16, %p21;
	and.pred  	%p5, %p16, %p24;
	and.pred  	%p6, %p28, %p30;
	and.pred  	%p7, %p28, %p33;
	and.pred  	%p8, %p28, %p36;
	mul.wide.u32 	%rd21, %r34, 4;
	add.s64 	%rd54, %rd17, %rd21;
	mul.wide.u32 	%rd22, %r3, 28;
	add.s64 	%rd23, %rd19, %rd22;
	cvt.u32.u16 	%r41, %rs11;
	and.b32  	%r42, %r41, 255;
	mul.hi.u32 	%r43, %r42, 286331154;
	mul.wide.u32 	%rd24, %r43, 14;
	add.s64 	%rd25, %rd23, %rd24;
	cvt.u64.u16 	%rd26, %rs18;
	and.b64  	%rd27, %rd26, 255;
	add.s64 	%rd28, %rd25, %rd27;
	shl.b64 	%rd29, %rd28, 2;
	add.s64 	%rd30, %rd29, %rd18;
	add.s64 	%rd53, %rd30, -60;
	add.s64 	%rd31, %rd20, %rd22;
	cvt.u32.u16 	%r44, %rs30;
	and.b32  	%r45, %r44, 255;
	mul.hi.u32 	%r46, %r45, 286331154;
	mul.wide.u32 	%rd32, %r46, 14;
	add.s64 	%rd33, %rd31, %rd32;
	cvt.u64.u16 	%rd34, %rs37;
	and.b64  	%rd35, %rd34, 255;
	add.s64 	%rd36, %rd33, %rd35;
	shl.b64 	%rd37, %rd36, 2;
	add.s64 	%rd38, %rd37, %rd18;
	add.s64 	%rd52, %rd38, -60;
	mul.wide.u32 	%rd39, %r2, 24;
	mul.wide.u32 	%rd40, %r33, 4;
	add.s64 	%rd41, %rd39, %rd40;
	add.s64 	%rd42, %rd41, %rd17;
	add.s64 	%rd51, %rd42, 12;
	mov.f32 	%f126, 0f00000000;
	mov.b32 	%r56, 0;
	not.pred 	%p45, %p3;
	not.pred 	%p46, %p4;
	not.pred 	%p47, %p5;
	not.pred 	%p49, %p6;
	not.pred 	%p50, %p7;
	not.pred 	%p51, %p8;
$L__BB0_1:
	bar.sync 	0;
	setp.gt.u32 	%p38, %r2, 5;
	shl.b32 	%r47, %r2, 1;
	mad.lo.s32 	%r48, %r1, 12, %r47;
	setp.gt.u32 	%p39, %r48, 179;
	or.pred  	%p40, %p38, %p39;
	@%p40 bra 	$L__BB0_5;
	mov.f32 	%f127, 0f00000000;
	@%p1 bra 	$L__BB0_4;
	ld.global.nc.f32 	%f127, [%rd53];
$L__BB0_4:
	st.shared.f32 	[%r4], %f127;
$L__BB0_5:
	setp.gt.u32 	%p41, %r2, 5;
	shl.b32 	%r49, %r2, 1;
	mad.lo.s32 	%r50, %r1, 12, %r49;
	setp.gt.u32 	%p42, %r50, 178;
	or.pred  	%p43, %p41, %p42;
	@%p43 bra 	$L__BB0_9;
	mov.f32 	%f128, 0f00000000;
	@%p2 bra 	$L__BB0_8;
	ld.global.nc.f32 	%f128, [%rd52];
$L__BB0_8:
	st.shared.f32 	[%r4+4], %f128;
$L__BB0_9:
	setp.gt.u32 	%p44, %r5, 15;
	@%p44 bra 	$L__BB0_16;
	@%p45 bra 	$L__BB0_12;
	ld.global.nc.f32 	%f10, [%rd54];
	st.shared.f32 	[%r7], %f10;
$L__BB0_12:
	@%p46 bra 	$L__BB0_14;
	ld.global.nc.f32 	%f11, [%rd51+-8];
	st.shared.f32 	[%r7+4], %f11;
$L__BB0_14:
	@%p47 bra 	$L__BB0_16;
	ld.global.nc.f32 	%f12, [%rd51+-4];
	st.shared.f32 	[%r7+8], %f12;
$L__BB0_16:
	setp.gt.u32 	%p48, %r8, 15;
	@%p48 bra 	$L__BB0_23;
	@%p49 bra 	$L__BB0_19;
	ld.global.nc.f32 	%f13, [%rd51];
	st.shared.f32 	[%r7+12], %f13;
$L__BB0_19:
	@%p50 bra 	$L__BB0_21;
	ld.global.nc.f32 	%f14, [%rd51+4];
	st.shared.f32 	[%r7+16], %f14;
$L__BB0_21:
	@%p51 bra 	$L__BB0_23;
	ld.global.nc.f32 	%f15, [%rd51+8];
	st.shared.f32 	[%r7+20], %f15;
$L__BB0_23:
	bar.sync 	0;
	ld.shared.f32 	%f16, [%r9];
	ld.shared.f32 	%f17, [%r10];
	fma.rn.f32 	%f18, %f16, %f17, %f126;
	ld.shared.f32 	%f19, [%r9+4];
	ld.shared.f32 	%f20, [%r10+4];
	fma.rn.f32 	%f21, %f19, %f20, %f18;
	ld.shared.f32 	%f22, [%r9+8];
	ld.shared.f32 	%f23, [%r10+8];
	fma.rn.f32 	%f24, %f22, %f23, %f21;
	ld.shared.f32 	%f25, [%r9+60];
	ld.shared.f32 	%f26, [%r10+12];
	fma.rn.f32 	%f27, %f25, %f26, %f24;
	ld.shared.f32 	%f28, [%r9+64];
	ld.shared.f32 	%f29, [%r10+16];
	fma.rn.f32 	%f30, %f28, %f29, %f27;
	ld.shared.f32 	%f31, [%r9+68];
	ld.shared.f32 	%f32, [%r10+20];
	fma.rn.f32 	%f33, %f31, %f32, %f30;
	ld.shared.f32 	%f34, [%r9+120];
	ld.shared.f32 	%f35, [%r10+24];
	fma.rn.f32 	%f36, %f34, %f35, %f33;
	ld.shared.f32 	%f37, [%r9+124];
	ld.shared.f32 	%f38, [%r10+28];
	fma.rn.f32 	%f39, %f37, %f38, %f36;
	ld.shared.f32 	%f40, [%r9+128];
	ld.shared.f32 	%f41, [%r10+32];
	fma.rn.f32 	%f42, %f40, %f41, %f39;
	ld.shared.f32 	%f43, [%r9+180];
	ld.shared.f32 	%f44, [%r10+36];
	fma.rn.f32 	%f45, %f43, %f44, %f42;
	ld.shared.f32 	%f46, [%r9+184];
	ld.shared.f32 	%f47, [%r10+40];
	fma.rn.f32 	%f48, %f46, %f47, %f45;
	ld.shared.f32 	%f49, [%r9+188];
	ld.shared.f32 	%f50, [%r10+44];
	fma.rn.f32 	%f51, %f49, %f50, %f48;
	ld.shared.f32 	%f52, [%r9+240];
	ld.shared.f32 	%f53, [%r10+48];
	fma.rn.f32 	%f54, %f52, %f53, %f51;
	ld.shared.f32 	%f55, [%r9+244];
	ld.shared.f32 	%f56, [%r10+52];
	fma.rn.f32 	%f57, %f55, %f56, %f54;
	ld.shared.f32 	%f58, [%r9+248];
	ld.shared.f32 	%f59, [%r10+56];
	fma.rn.f32 	%f60, %f58, %f59, %f57;
	ld.shared.f32 	%f61, [%r9+300];
	ld.shared.f32 	%f62, [%r10+60];
	fma.rn.f32 	%f63, %f61, %f62, %f60;
	ld.shared.f32 	%f64, [%r9+304];
	ld.shared.f32 	%f65, [%r10+64];
	fma.rn.f32 	%f66, %f64, %f65, %f63;
	ld.shared.f32 	%f67, [%r9+308];
	ld.shared.f32 	%f68, [%r10+68];
	fma.rn.f32 	%f69, %f67, %f68, %f66;
	ld.shared.f32 	%f70, [%r9+360];
	ld.shared.f32 	%f71, [%r10+72];
	fma.rn.f32 	%f72, %f70, %f71, %f69;
	ld.shared.f32 	%f73, [%r9+364];
	ld.shared.f32 	%f74, [%r10+76];
	fma.rn.f32 	%f75, %f73, %f74, %f72;
	ld.shared.f32 	%f76, [%r9+368];
	ld.shared.f32 	%f77, [%r10+80];
	fma.rn.f32 	%f78, %f76, %f77, %f75;
	ld.shared.f32 	%f79, [%r9+420];
	ld.shared.f32 	%f80, [%r10+84];
	fma.rn.f32 	%f81, %f79, %f80, %f78;
	ld.shared.f32 	%f82, [%r9+424];
	ld.shared.f32 	%f83, [%r10+88];
	fma.rn.f32 	%f84, %f82, %f83, %f81;
	ld.shared.f32 	%f85, [%r9+428];
	ld.shared.f32 	%f86, [%r10+92];
	fma.rn.f32 	%f87, %f85, %f86, %f84;
	ld.shared.f32 	%f88, [%r9+480];
	ld.shared.f32 	%f89, [%r10+96];
	fma.rn.f32 	%f90, %f88, %f89, %f87;
	ld.shared.f32 	%f91, [%r9+484];
	ld.shared.f32 	%f92, [%r10+100];
	fma.rn.f32 	%f93, %f91, %f92, %f90;
	ld.shared.f32 	%f94, [%r9+488];
	ld.shared.f32 	%f95, [%r10+104];
	fma.rn.f32 	%f96, %f94, %f95, %f93;
	ld.shared.f32 	%f97, [%r9+540];
	ld.shared.f32 	%f98, [%r10+108];
	fma.rn.f32 	%f99, %f97, %f98, %f96;
	ld.shared.f32 	%f100, [%r9+544];
	ld.shared.f32 	%f101, [%r10+112];
	fma.rn.f32 	%f102, %f100, %f101, %f99;
	ld.shared.f32 	%f103, [%r9+548];
	ld.shared.f32 	%f104, [%r10+116];
	fma.rn.f32 	%f105, %f103, %f104, %f102;
	ld.shared.f32 	%f106, [%r9+600];
	ld.shared.f32 	%f107, [%r10+120];
	fma.rn.f32 	%f108, %f106, %f107, %f105;
	ld.shared.f32 	%f109, [%r9+604];
	ld.shared.f32 	%f110, [%r10+124];
	fma.rn.f32 	%f111, %f109, %f110, %f108;
	ld.shared.f32 	%f112, [%r9+608];
	ld.shared.f32 	%f113, [%r10+128];
	fma.rn.f32 	%f114, %f112, %f113, %f111;
	ld.shared.f32 	%f115, [%r9+660];
	ld.shared.f32 	%f116, [%r10+132];
	fma.rn.f32 	%f117, %f115, %f116, %f114;
	ld.shared.f32 	%f118, [%r9+664];
	ld.shared.f32 	%f119, [%r10+136];
	fma.rn.f32 	%f120, %f118, %f119, %f117;
	ld.shared.f32 	%f121, [%r9+668];
	ld.shared.f32 	%f122, [%r10+140];
	fma.rn.f32 	%f126, %f121, %f122, %f120;
	add.s32 	%r56, %r56, 1;
	add.s64 	%rd54, %rd54, 144;
	add.s64 	%rd53, %rd53, 3136;
	add.s64 	%rd52, %rd52, 3136;
	add.s64 	%rd51, %rd51, 144;
	setp.ne.s32 	%p52, %r56, 64;
	@%p52 bra 	$L__BB0_1;
	ld.param.u64 	%rd50, [_Z35fused_nn_conv2d_add_nn_relu_kernel0PfS_S_S__param_3];
	ld.param.u64 	%rd49, [_Z35fused_nn_conv2d_add_nn_relu_kernel0PfS_S_S__param_2];
	cvta.to.global.u64 	%rd43, %rd50;
	cvta.to.global.u64 	%rd44, %rd49;
	shl.b32 	%r51, %r6, 4;
	add.s32 	%r52, %r51, %r1;
	mul.wide.u32 	%rd45, %r52, 4;
	add.s64 	%rd46, %rd43, %rd45;
	ld.global.nc.f32 	%f123, [%rd46];
	add.f32 	%f124, %f126, %f123;
	max.f32 	%f125, %f124, 0f00000000;
	mad.lo.s32 	%r53, %r1, 49, %r2;
	mad.lo.s32 	%r54, %r6, 784, %r53;
	mad.lo.s32 	%r55, %r3, 7, %r54;
	mul.wide.u32 	%rd47, %r55, 4;
	add.s64 	%rd48, %rd44, %rd47;
	st.global.f32 	[%rd48], %f125;
	ret;

}


// ===== COMPILED SASS (sm_100) =====

	.target	sm_100

	.elftype	@"ET_EXEC"


//--------------------- .note.nv.tkinfo           --------------------------
	.section	.note.nv.tkinfo,"",@"SHT_NOTE"
	.sectionflags	@"SHF_NOTE_NV_TKINFO"
	.tkinfo
        /*0018*/ 	.word	0x00000002
        /*0030*/ 	.string	""
        /*0030*/ 	.string	"ptxas"
        /*0030*/ 	.string	"Cuda compilation tools, release 13.0, V13.0.88"
        /*0030*/ 	.string	"Build cuda_13.0.r13.0/compiler.36424714_0"
        /*0030*/ 	.string	"-arch sm_100 -m 64 "



//--------------------- .note.nv.cuinfo           --------------------------
	.section	.note.nv.cuinfo,"",@"SHT_NOTE"
	.sectionflags	@"SHF_NOTE_NV_CUINFO"
        /*0018*/ 	.short	0x0002
        /*001a*/ 	.short	0x0064
        /*001c*/ 	.short	0x0082
	.zero		2


//--------------------- .nv.info                  --------------------------
	.section	.nv.info,"",@"SHT_CUDA_INFO"
	.align	4


	//----- nvinfo : EIATTR_REGCOUNT
	.align		4
        /*0000*/ 	.byte	0x04, 0x2f
        /*0002*/ 	.short	(.L_1 - .L_0)
	.align		4
.L_0:
        /*0004*/ 	.word	index@(_Z35fused_nn_conv2d_add_nn_relu_kernel0PfS_S_S_)
        /*0008*/ 	.word	0x00000024


	//----- nvinfo : EIATTR_FRAME_SIZE
	.align		4
.L_1:
        /*000c*/ 	.byte	0x04, 0x11
        /*000e*/ 	.short	(.L_3 - .L_2)
	.align		4
.L_2:
        /*0010*/ 	.word	index@(_Z35fused_nn_conv2d_add_nn_relu_kernel0PfS_S_S_)
        /*0014*/ 	.word	0x00000000


	//----- nvinfo : EIATTR_MIN_STACK_SIZE
	.align		4
.L_3:
        /*0018*/ 	.byte	0x04, 0x12
        /*001a*/ 	.short	(.L_5 - .L_4)
	.align		4
.L_4:
        /*001c*/ 	.word	index@(_Z35fused_nn_conv2d_add_nn_relu_kernel0PfS_S_S_)
        /*0020*/ 	.word	0x00000000
.L_5:


//--------------------- .nv.compat                --------------------------
	.section	.nv.compat,"",@"SHT_CUDA_COMPAT_INFO"
	.align	4
        /*0000*/ 	.byte	0x02, 0x09, 0x00, 0x00, 0x02, 0x02, 0x01, 0x00, 0x02, 0x05, 0x05, 0x00, 0x03, 0x07, 0x01, 0x01
        /*0010*/ 	.byte	0x02, 0x03, 0x00, 0x00, 0x02, 0x06, 0x01, 0x00, 0x04, 0x0b, 0x08, 0x00, 0x09, 0x00, 0x00, 0x00
        /*0020*/ 	.byte	0x00, 0x00, 0x00, 0x00


//--------------------- .nv.info._Z35fused_nn_conv2d_add_nn_relu_kernel0PfS_S_S_ --------------------------
	.section	.nv.info._Z35fused_nn_conv2d_add_nn_relu_kernel0PfS_S_S_,"",@"SHT_CUDA_INFO"
	.sectionflags	@""
	.align	4


	//----- nvinfo : EIATTR_CUDA_API_VERSION
	.align		4
        /*0000*/ 	.byte	0x04, 0x37
        /*0002*/ 	.short	(.L_7 - .L_6)
.L_6:
        /*0004*/ 	.word	0x00000082


	//----- nvinfo : EIATTR_KPARAM_INFO
	.align		4
.L_7:
        /*0008*/ 	.byte	0x04, 0x17
        /*000a*/ 	.short	(.L_9 - .L_8)
.L_8:
        /*000c*/ 	.word	0x00000000
        /*0010*/ 	.short	0x0003
        /*0012*/ 	.short	0x0018
        /*0014*/ 	.byte	0x00, 0xf5, 0x21, 0x00


	//----- nvinfo : EIATTR_KPARAM_INFO
	.align		4
.L_9:
        /*0018*/ 	.byte	0x04, 0x17
        /*001a*/ 	.short	(.L_11 - .L_10)
.L_10:
        /*001c*/ 	.word	0x00000000
        /*0020*/ 	.short	0x0002
        /*0022*/ 	.short	0x0010
        /*0024*/ 	.byte	0x00, 0xf5, 0x21, 0x00


	//----- nvinfo : EIATTR_KPARAM_INFO
	.align		4
.L_11:
        /*0028*/ 	.byte	0x04, 0x17
        /*002a*/ 	.short	(.L_13 - .L_12)
.L_12:
        /*002c*/ 	.word	0x00000000
        /*0030*/ 	.short	0x0001
        /*0032*/ 	.short	0x0008
        /*0034*/ 	.byte	0x00, 0xf5, 0x21, 0x00


	//----- nvinfo : EIATTR_KPARAM_INFO
	.align		4
.L_13:
        /*0038*/ 	.byte	0x04, 0x17
        /*003a*/ 	.short	(.L_15 - .L_14)
.L_14:
        /*003c*/ 	.word	0x00000000
        /*0040*/ 	.short	0x0000
        /*0042*/ 	.short	0x0000
        /*0044*/ 	.byte	0x00, 0xf5, 0x21, 0x00


	//----- nvinfo : EIATTR_SPARSE_MMA_MASK
	.align		4
.L_15:
        /*0048*/ 	.byte	0x03, 0x50
        /*004a*/ 	.short	0x0000


	//----- nvinfo : EIATTR_MAXREG_COUNT
	.align		4
        /*004c*/ 	.byte	0x03, 0x1b
        /*004e*/ 	.short	0x00ff


	//----- nvinfo : EIATTR_NUM_BARRIERS
	.align		4
        /*0050*/ 	.byte	0x02, 0x4c
        /*0052*/ 	.byte	0x01
	.zero		1


	//----- nvinfo : EIATTR_MERCURY_ISA_VERSION
	.align		4
        /*0054*/ 	.byte	0x03, 0x5f
        /*0056*/ 	.short	0x0101


	//----- nvinfo : EIATTR_VRC_CTA_INIT_COUNT
	.align		4
        /*0058*/ 	.byte	0x02, 0x4a
	.zero		1
	.zero		1


	//----- nvinfo : EIATTR_EXIT_INSTR_OFFSETS
	.align		4
        /*005c*/ 	.byte	0x04, 0x1c
        /*005e*/ 	.short	(.L_17 - .L_16)


	//   ....[0]....
.L_16:
        /*0060*/ 	.word	0x000012d0


	//----- nvinfo : EIATTR_CRS_STACK_SIZE
	.align		4
.L_17:
        /*0064*/ 	.byte	0x04, 0x1e
        /*0066*/ 	.short	(.L_19 - .L_18)
.L_18:
        /*0068*/ 	.word	0x00000000


	//----- nvinfo : EIATTR_CBANK_PARAM_SIZE
	.align		4
.L_19:
        /*006c*/ 	.byte	0x03, 0x19
        /*006e*/ 	.short	0x0020


	//----- nvinfo : EIATTR_PARAM_CBANK
	.align		4
        /*0070*/ 	.byte	0x04, 0x0a
        /*0072*/ 	.short	(.L_21 - .L_20)
	.align		4
.L_20:
        /*0074*/ 	.word	index@(.nv.constant0._Z35fused_nn_conv2d_add_nn_relu_kernel0PfS_S_S_)
        /*0078*/ 	.short	0x0380
        /*007a*/ 	.short	0x0020


	//----- nvinfo : EIATTR_SW_WAR
	.align		4
.L_21:
        /*007c*/ 	.byte	0x04, 0x36
        /*007e*/ 	.short	(.L_23 - .L_22)
.L_22:
        /*0080*/ 	.word	0x00000008
.L_23:


//--------------------- .nv.callgraph             --------------------------
	.section	.nv.callgraph,"",@"SHT_CUDA_CALLGRAPH"
	.align	4
	.sectionentsize	8
	.align		4
        /*0000*/ 	.word	0x00000000
	.align		4
        /*0004*/ 	.word	0xffffffff
	.align		4
        /*0008*/ 	.word	0x00000000
	.align		4
        /*000c*/ 	.word	0xfffffffe
	.align		4
        /*0010*/ 	.word	0x00000000
	.align		4
        /*0014*/ 	.word	0xfffffffd
	.align		4
        /*0018*/ 	.word	0x00000000
	.align		4
        /*001c*/ 	.word	0xfffffffc


//--------------------- .text._Z35fused_nn_conv2d_add_nn_relu_kernel0PfS_S_S_ --------------------------
	.section	.text._Z35fused_nn_conv2d_add_nn_relu_kernel0PfS_S_S_,"ax",@progbits
	.align	128
        .global         _Z35fused_nn_conv2d_add_nn_relu_kernel0PfS_S_S_
        .type           _Z35fused_nn_conv2d_add_nn_relu_kernel0PfS_S_S_,@function
        .size           _Z35fused_nn_conv2d_add_nn_relu_kernel0PfS_S_S_,(.L_x_14 - _Z35fused_nn_conv2d_add_nn_relu_kernel0PfS_S_S_)
        .other          _Z35fused_nn_conv2d_add_nn_relu_kernel0PfS_S_S_,@"STO_CUDA_ENTRY STV_DEFAULT"
_Z35fused_nn_conv2d_add_nn_relu_kernel0PfS_S_S_:
.text._Z35fused_nn_conv2d_add_nn_relu_kernel0PfS_S_S_:
[----:B------:R-:W-:Y:S01]  /*0000*/  LDC R1, c[0x0][0x37c] ;  /* 0x0000df00ff017b82 */ /* 0x000fe20000000800 */
[----:B------:R-:W0:Y:S01]  /*0010*/  S2R R19, SR_TID.X ;  /* 0x0000000000137919 */ /* 0x000e220000002100 */
[----:B------:R-:W1:Y:S01]  /*0020*/  LDCU.128 UR4, c[0x0][0x380] ;  /* 0x00007000ff0477ac */ /* 0x000e620008000c00 */
[----:B------:R-:W2:Y:S01]  /*0030*/  S2R R20, SR_TID.Z ;  /* 0x0000000000147919 */ /* 0x000ea20000002300 */
[----:B------:R-:W3:Y:S01]  /*0040*/  S2R R6, SR_CTAID.Z ;  /* 0x0000000000067919 */ /* 0x000ee20000002700 */
[----:B------:R-:W4:Y:S01]  /*0050*/  S2R R18, SR_CTAID.Y ;  /* 0x0000000000127919 */ /* 0x000f220000002600 */
[C---:B0-----:R-:W-:Y:S01]  /*0060*/  IMAD.SHL.U32 R3, R19.reuse, 0x2, RZ ;  /* 0x0000000213037824 */ /* 0x041fe200078e00ff */
[----:B------:R-:W-:-:S03]  /*0070*/  ISETP.GE.U32.AND P6, PT, R19, 0x6, PT ;  /* 0x000000061300780c */ /* 0x000fc60003fc6070 */
[C---:B--2---:R-:W-:Y:S01]  /*0080*/  IMAD R28, R20.reuse, 0xc, R3 ;  /* 0x0000000c141c7824 */ /* 0x044fe200078e0203 */
[----:B------:R-:W-:Y:S01]  /*0090*/  SHF.L.U32 R10, R20, 0x2, RZ ;  /* 0x00000002140a7819 */ /* 0x000fe200000006ff */
[C---:B------:R-:W-:Y:S01]  /*00a0*/  VIADD R8, R3.reuse, 0x1 ;  /* 0x0000000103087836 */ /* 0x040fe20000000000 */
[----:B------:R-:W-:Y:S01]  /*00b0*/  LOP3.LUT R3, R3, 0xffff, RZ, 0xc0, !PT ;  /* 0x0000ffff03037812 */ /* 0x000fe200078ec0ff */
[C---:B------:R-:W-:Y:S01]  /*00c0*/  VIADD R0, R28.reuse, 0x1 ;  /* 0x000000011c007836 */ /* 0x040fe20000000000 */
[----:B------:R-:W-:Y:S02]  /*00d0*/  LOP3.LUT R2, R28, 0xff, RZ, 0xc0, !PT ;  /* 0x000000ff1c027812 */ /* 0x000fe400078ec0ff */
[----:B------:R-:W-:Y:S01]  /*00e0*/  LOP3.LUT R8, R8, 0xffff, RZ, 0xc0, !PT ;  /* 0x0000ffff08087812 */ /* 0x000fe200078ec0ff */
[----:B------:R-:W-:Y:S01]  /*00f0*/  IMAD R11, R3, 0x5556, RZ ;  /* 0x00005556030b7824 */ /* 0x000fe200078e02ff */
[----:B------:R-:W-:Y:S01]  /*0100*/  LOP3.LUT R5, R0, 0xff, RZ, 0xc0, !PT ;  /* 0x000000ff00057812 */ /* 0x000fe200078ec0ff */
[----:B------:R-:W-:Y:S01]  /*0110*/  IMAD R4, R2, 0x6d, RZ ;  /* 0x0000006d02047824 */ /* 0x000fe200078e02ff */
[----:B------:R-:W-:Y:S01]  /*0120*/  ISETP.GE.U32.AND P5, PT, R28, 0xbf, PT ;  /* 0x000000bf1c00780c */ /* 0x000fe20003fa6070 */
[----:B------:R-:W-:Y:S01]  /*0130*/  IMAD R13, R8, 0x5556, RZ ;  /* 0x00005556080d7824 */ /* 0x000fe200078e02ff */
[----:B------:R-:W-:Y:S01]  /*0140*/  LEA.HI R11, R11, R10, RZ, 0x10 ;  /* 0x0000000a0b0b7211 */ /* 0x000fe200078f80ff */
[C---:B------:R-:W-:Y:S01]  /*0150*/  IMAD R7, R5.reuse, 0x6d, RZ ;  /* 0x0000006d05077824 */ /* 0x040fe200078e02ff */
[----:B------:R-:W-:Y:S01]  /*0160*/  SHF.R.U32.HI R4, RZ, 0x8, R4 ;  /* 0x00000008ff047819 */ /* 0x000fe20000011604 */
[----:B------:R-:W-:Y:S01]  /*0170*/  IMAD R5, R5, 0x89, RZ ;  /* 0x0000008905057824 */ /* 0x000fe200078e02ff */
[----:B------:R-:W-:Y:S01]  /*0180*/  ISETP.GE.U32.AND P2, PT, R28, 0xc0, PT ;  /* 0x000000c01c00780c */ /* 0x000fe20003f46070 */
[----:B------:R-:W-:Y:S01]  /*0190*/  IMAD R2, R2, 0x89, RZ ;  /* 0x0000008902027824 */ /* 0x000fe200078e02ff */
[----:B------:R-:W-:Y:S01]  /*01a0*/  SHF.R.U32.HI R7, RZ, 0x8, R7 ;  /* 0x00000008ff077819 */ /* 0x000fe20000011607 */
[----:B------:R-:W-:Y:S01]  /*01b0*/  IMAD.MOV R9, RZ, RZ, -R4 ;  /* 0x000000ffff097224 */ /* 0x000fe200078e0a04 */
[----:B------:R-:W-:Y:S01]  /*01c0*/  SHF.R.U32.HI R5, RZ, 0xb, R5 ;  /* 0x0000000bff057819 */ /* 0x000fe20000011605 */
[----:B------:R-:W-:Y:S01]  /*01d0*/  IMAD R25, R8, 0x1556, RZ ;  /* 0x0000155608197824 */ /* 0x000fe200078e02ff */
[----:B------:R-:W-:Y:S01]  /*01e0*/  SHF.R.U32.HI R2, RZ, 0xb, R2 ;  /* 0x0000000bff027819 */ /* 0x000fe20000011602 */
[----:B------:R-:W-:Y:S01]  /*01f0*/  IMAD.MOV R12, RZ, RZ, -R7 ;  /* 0x000000ffff0c7224 */ /* 0x000fe200078e0a07 */
[----:B------:R-:W-:-:S02]  /*0200*/  PRMT R3, R9, 0x7710, RZ ;  /* 0x0000771009037816 */ /* 0x000fc400000000ff */
[----:B------:R-:W-:Y:S02]  /*0210*/  ISETP.LT.U32.AND P2, PT, R11, 0x40, !P2 ;  /* 0x000000400b00780c */ /* 0x000fe40005741070 */
[----:B------:R-:W-:Y:S01]  /*0220*/  PRMT R9, R12, 0x7710, RZ ;  /* 0x000077100c097816 */ /* 0x000fe200000000ff */
[----:B------:R-:W-:Y:S01]  /*0230*/  IMAD.IADD R3, R28, 0x1, R3 ;  /* 0x000000011c037824 */ /* 0x000fe200078e0203 */
[----:B------:R-:W-:Y:S02]  /*0240*/  LEA.HI R12, R13, R10, RZ, 0x10 ;  /* 0x0000000a0d0c7211 */ /* 0x000fe400078f80ff */
[----:B------:R-:W-:Y:S01]  /*0250*/  LEA.HI R25, R25, R20, RZ, 0x10 ;  /* 0x0000001419197211 */ /* 0x000fe200078f80ff */
[----:B------:R-:W-:Y:S01]  /*0260*/  IMAD.IADD R9, R0, 0x1, R9 ;  /* 0x0000000100097824 */ /* 0x000fe200078e0209 */
[----:B------:R-:W-:Y:S02]  /*0270*/  LOP3.LUT R3, R3, 0xfe, RZ, 0xc0, !PT ;  /* 0x000000fe03037812 */ /* 0x000fe400078ec0ff */
[----:B------:R-:W-:-:S02]  /*0280*/  ISETP.LT.U32.AND P5, PT, R12, 0x40, !P5 ;  /* 0x000000400c00780c */ /* 0x000fc40006fa1070 */
[----:B------:R-:W-:Y:S02]  /*0290*/  LEA.HI R3, R3, R4, RZ, 0x1f ;  /* 0x0000000403037211 */ /* 0x000fe400078ff8ff */
[----:B------:R-:W-:Y:S02]  /*02a0*/  LOP3.LUT R10, R9, 0xfe, RZ, 0xc0, !PT ;  /* 0x000000fe090a7812 */ /* 0x000fe400078ec0ff */
[----:B------:R-:W-:Y:S02]  /*02b0*/  SHF.R.U32.HI R13, RZ, 0x5, R3 ;  /* 0x00000005ff0d7819 */ /* 0x000fe40000011603 */
[----:B------:R-:W-:Y:S02]  /*02c0*/  LEA.HI R10, R10, R7, RZ, 0x1f ;  /* 0x000000070a0a7211 */ /* 0x000fe400078ff8ff */
[----:B------:R-:W-:Y:S02]  /*02d0*/  PRMT R4, R13, 0x9910, RZ ;  /* 0x000099100d047816 */ /* 0x000fe400000000ff */
[----:B------:R-:W-:-:S02]  /*02e0*/  SHF.R.U32.HI R15, RZ, 0x5, R10 ;  /* 0x00000005ff0f7819 */ /* 0x000fc4000001160a */
[----:B---3--:R-:W-:Y:S01]  /*02f0*/  LEA R7, R6, R20, 0x4 ;  /* 0x0000001406077211 */ /* 0x008fe200078e20ff */
[----:B------:R-:W-:Y:S01]  /*0300*/  IMAD R4, R4, 0x2d, RZ ;  /* 0x0000002d04047824 */ /* 0x000fe200078e02ff */
[----:B------:R-:W-:Y:S02]  /*0310*/  PRMT R3, R15, 0x9910, RZ ;  /* 0x000099100f037816 */ /* 0x000fe400000000ff */
[----:B------:R-:W-:Y:S01]  /*0320*/  PRMT R12, R5, 0x9910, RZ ;  /* 0x00009910050c7816 */ /* 0x000fe200000000ff */
[----:B------:R-:W-:Y:S01]  /*0330*/  IMAD.MOV R10, RZ, RZ, -R4 ;  /* 0x000000ffff0a7224 */ /* 0x000fe200078e0a04 */
[----:B------:R-:W-:Y:S01]  /*0340*/  PRMT R9, R2, 0x9910, RZ ;  /* 0x0000991002097816 */ /* 0x000fe200000000ff */
[----:B------:R-:W-:Y:S02]  /*0350*/  IMAD R5, R3, 0x2d, RZ ;  /* 0x0000002d03057824 */ /* 0x000fe400078e02ff */
[----:B------:R-:W-:Y:S01]  /*0360*/  IMAD R4, R7, 0x900, RZ ;  /* 0x0000090007047824 */ /* 0x000fe200078e02ff */
[----:B------:R-:W-:Y:S01]  /*0370*/  PRMT R7, R10, 0x7710, RZ ;  /* 0x000077100a077816 */ /* 0x000fe200000000ff */
[----:B------:R-:W-:-:S02]  /*0380*/  IMAD.MOV R5, RZ, RZ, -R5 ;  /* 0x000000ffff057224 */ /* 0x000fc400078e0a05 */
[----:B------:R-:W-:Y:S02]  /*0390*/  IMAD R12, R12, 0xf, RZ ;  /* 0x0000000f0c0c7824 */ /* 0x000fe400078e02ff */
[----:B------:R-:W-:Y:S01]  /*03a0*/  IMAD.IADD R7, R28, 0x1, R7 ;  /* 0x000000011c077824 */ /* 0x000fe200078e0207 */
[----:B------:R-:W-:Y:S01]  /*03b0*/  PRMT R5, R5, 0x7710, RZ ;  /* 0x0000771005057816 */ /* 0x000fe200000000ff */
[----:B----4-:R-:W-:-:S03]  /*03c0*/  IMAD.WIDE.U32 R2, R18, 0x1c, RZ ;  /* 0x0000001c12027825 */ /* 0x010fc600078e00ff */
[----:B------:R-:W-:Y:S01]  /*03d0*/  IADD3 R5, PT, PT, R0, R5, RZ ;  /* 0x0000000500057210 */ /* 0x000fe20007ffe0ff */
[----:B------:R-:W-:Y:S01]  /*03e0*/  IMAD R9, R9, 0xf, RZ ;  /* 0x0000000f09097824 */ /* 0x000fe200078e02ff */
[----:B------:R-:W-:Y:S01]  /*03f0*/  LOP3.LUT R14, R7, 0xff, RZ, 0xc0, !PT ;  /* 0x000000ff070e7812 */ /* 0x000fe200078ec0ff */
[----:B------:R-:W-:Y:S01]  /*0400*/  IMAD.MOV R12, RZ, RZ, -R12 ;  /* 0x000000ffff0c7224 */ /* 0x000fe200078e0a0c */
[----:B------:R-:W-:Y:S01]  /*0410*/  LOP3.LUT R16, R5, 0xff, RZ, 0xc0, !PT ;  /* 0x000000ff05107812 */ /* 0x000fe200078ec0ff */
[----:B------:R-:W-:Y:S01]  /*0420*/  IMAD.MOV R21, RZ, RZ, -R9 ;  /* 0x000000ffff157224 */ /* 0x000fe200078e0a09 */
[----:B------:R-:W-:Y:S01]  /*0430*/  LOP3.LUT R7, R7, 0xff, RZ, 0xc0, !PT ;  /* 0x000000ff07077812 */ /* 0x000fe200078ec0ff */
[----:B------:R-:W-:Y:S01]  /*0440*/  IMAD.WIDE.U32 R10, R4, 0x4, RZ ;  /* 0x00000004040a7825 */ /* 0x000fe200078e00ff */
[----:B------:R-:W-:Y:S02]  /*0450*/  PRMT R23, R12, 0x7710, RZ ;  /* 0x000077100c177816 */ /* 0x000fe400000000ff */
[----:B------:R-:W-:Y:S01]  /*0460*/  PRMT R21, R21, 0x7710, RZ ;  /* 0x0000771015157816 */ /* 0x000fe200000000ff */
[----:B------:R-:W-:Y:S01]  /*0470*/  IMAD.WIDE.U32 R12, R13, 0xc4, R2 ;  /* 0x000000c40d0c7825 */ /* 0x000fe200078e0002 */
[----:B------:R-:W-:-:S03]  /*0480*/  LOP3.LUT R5, R5, 0xff, RZ, 0xc0, !PT ;  /* 0x000000ff05057812 */ /* 0x000fc600078ec0ff */
[----:B------:R-:W-:-:S04]  /*0490*/  IMAD.HI.U32 R9, R14, 0x11111112, RZ ;  /* 0x111111120e097827 */ /* 0x000fc800078e00ff */
[----:B------:R-:W-:-:S04]  /*04a0*/  IMAD.WIDE.U32 R14, R15, 0xc4, R2 ;  /* 0x000000c40f0e7825 */ /* 0x000fc800078e0002 */
[----:B------:R-:W-:-:S04]  /*04b0*/  IMAD.HI.U32 R17, R16, 0x11111112, RZ ;  /* 0x1111111210117827 */ /* 0x000fc800078e00ff */
[----:B------:R-:W-:Y:S02]  /*04c0*/  IMAD.IADD R0, R0, 0x1, R23 ;  /* 0x0000000100007824 */ /* 0x000fe400078e0217 */
[----:B------:R-:W-:-:S04]  /*04d0*/  IMAD.WIDE.U32 R10, R19, 0x18, R10 ;  /* 0x00000018130a7825 */ /* 0x000fc800078e000a */
[----:B------:R-:W-:Y:S01]  /*04e0*/  IMAD.WIDE.U32 R2, R9, 0xe, R12 ;  /* 0x0000000e09027825 */ /* 0x000fe200078e000c */
[----:B------:R-:W-:Y:S02]  /*04f0*/  IADD3 R12, PT, PT, R28, R21, RZ ;  /* 0x000000151c0c7210 */ /* 0x000fe40007ffe0ff */
[----:B-1----:R-:W-:Y:S01]  /*0500*/  IADD3 R16, P3, PT, R10, UR6, RZ ;  /* 0x000000060a107c10 */ /* 0x002fe2000ff7e0ff */
[----:B------:R-:W-:Y:S01]  /*0510*/  IMAD.WIDE.U32 R14, R17, 0xe, R14 ;  /* 0x0000000e110e7825 */ /* 0x000fe200078e000e */
[----:B------:R-:W-:Y:S02]  /*0520*/  LOP3.LUT R17, R12, 0xff, RZ, 0xc0, !PT ;  /* 0x000000ff0c117812 */ /* 0x000fe400078ec0ff */
[----:B------:R-:W-:Y:S01]  /*0530*/  LOP3.LUT R13, R0, 0xff, RZ, 0xc0, !PT ;  /* 0x000000ff000d7812 */ /* 0x000fe200078ec0ff */
[----:B------:R-:W-:Y:S01]  /*0540*/  IMAD R9, R19, 0x6, RZ ;  /* 0x0000000613097824 */ /* 0x000fe200078e02ff */
[----:B------:R-:W-:Y:S01]  /*0550*/  IADD3 R16, P4, PT, R16, 0xc, RZ ;  /* 0x0000000c10107810 */ /* 0x000fe20007f9e0ff */
[----:B------:R-:W-:Y:S01]  /*0560*/  IMAD R7, R7, 0x89, RZ ;  /* 0x0000008907077824 */ /* 0x000fe200078e02ff */
[----:B------:R-:W-:Y:S01]  /*0570*/  IADD3 R2, P0, PT, R2, R17, RZ ;  /* 0x0000001102027210 */ /* 0x000fe20007f1e0ff */
[----:B------:R-:W-:Y:S01]  /*0580*/  IMAD R26, R20, 0x24, R9 ;  /* 0x00000024141a7824 */ /* 0x000fe200078e0209 */
[----:B------:R-:W-:Y:S01]  /*0590*/  IADD3 R13, P1, PT, R14, R13, RZ ;  /* 0x0000000d0e0d7210 */ /* 0x000fe20007f3e0ff */
[----:B------:R-:W-:Y:S01]  /*05a0*/  IMAD R5, R5, 0x89, RZ ;  /* 0x0000008905057824 */ /* 0x000fe200078e02ff */
[----:B------:R-:W-:Y:S01]  /*05b0*/  IADD3.X R17, PT, PT, RZ, UR7, R11, P4, P3 ;  /* 0x00000007ff117c10 */ /* 0x000fe2000a7e640b */
[----:B------:R-:W-:Y:S01]  /*05c0*/  IMAD.X R11, RZ, RZ, R3, P0 ;  /* 0x000000ffff0b7224 */ /* 0x000fe200000e0603 */
[C---:B------:R-:W-:Y:S01]  /*05d0*/  ISETP.LT.U32.AND P0, PT, R26.reuse, 0x240, !P6 ;  /* 0x000002401a00780c */ /* 0x040fe20007701070 */
[----:B------:R-:W-:Y:S01]  /*05e0*/  IMAD.X R14, RZ, RZ, R15, P1 ;  /* 0x000000ffff0e7224 */ /* 0x000fe200008e060f */
[C---:B------:R-:W-:Y:S01]  /*05f0*/  ISETP.LT.U32.AND P1, PT, R26.reuse, 0x23f, !P6 ;  /* 0x0000023f1a00780c */ /* 0x040fe20007721070 */
[----:B------:R-:W0:Y:S01]  /*0600*/  LDCU.64 UR6, c[0x0][0x358] ;  /* 0x00006b00ff0677ac */ /* 0x000e220008000a00 */
[----:B------:R-:W-:-:S02]  /*0610*/  ISETP.LT.U32.AND P4, PT, R26, 0x23e, !P6 ;  /* 0x0000023e1a00780c */ /* 0x000fc40007781070 */
[----:B------:R-:W-:Y:S02]  /*0620*/  PLOP3.LUT P0, PT, P2, P0, PT, 0x80, 0x8 ;  /* 0x000000000008781c */ /* 0x000fe40001701070 */
[----:B------:R-:W-:Y:S02]  /*0630*/  PLOP3.LUT P1, PT, P2, P1, PT, 0x80, 0x8 ;  /* 0x000000000008781c */ /* 0x000fe40001723070 */
[----:B------:R-:W-:Y:S02]  /*0640*/  PLOP3.LUT P2, PT, P2, P4, PT, 0x80, 0x8 ;  /* 0x000000000008781c */ /* 0x000fe40001749070 */
[C---:B------:R-:W-:Y:S02]  /*0650*/  ISETP.LT.U32.AND P3, PT, R26.reuse, 0x23d, !P6 ;  /* 0x0000023d1a00780c */ /* 0x040fe40007761070 */
[C---:B------:R-:W-:Y:S02]  /*0660*/  ISETP.LT.U32.AND P4, PT, R26.reuse, 0x23c, !P6 ;  /* 0x0000023c1a00780c */ /* 0x040fe40007781070 */
[----:B------:R-:W-:-:S02]  /*0670*/  ISETP.LT.U32.AND P6, PT, R26, 0x23b, !P6 ;  /* 0x0000023b1a00780c */ /* 0x000fc400077c1070 */
[----:B------:R-:W-:Y:S02]  /*0680*/  PLOP3.LUT P3, PT, P5, P3, PT, 0x80, 0x8 ;  /* 0x000000000008781c */ /* 0x000fe40002f67070 */
[----:B------:R-:W-:Y:S02]  /*0690*/  PLOP3.LUT P4, PT, P5, P4, PT, 0x80, 0x8 ;  /* 0x000000000008781c */ /* 0x000fe40002f89070 */
[----:B------:R-:W-:Y:S02]  /*06a0*/  PLOP3.LUT P5, PT, P5, P6, PT, 0x80, 0x8 ;  /* 0x000000000008781c */ /* 0x000fe40002fad070 */
[C---:B------:R-:W-:Y:S02]  /*06b0*/  LEA R3, P6, R2.reuse, UR4, 0x2 ;  /* 0x0000000402037c11 */ /* 0x040fe4000f8c10ff */
[----:B------:R-:W-:Y:S02]  /*06c0*/  SHF.R.U32.HI R7, RZ, 0xb, R7 ;  /* 0x0000000bff077819 */ /* 0x000fe40000011607 */
[----:B------:R-:W-:Y:S01]  /*06d0*/  LEA.HI.X R15, R2, UR5, R11, 0x2, P6 ;  /* 0x00000005020f7c11 */ /* 0x000fe2000b0f140b */
[----:B------:R-:W-:Y:S01]  /*06e0*/  IMAD.SHL.U32 R2, R18, 0x2, RZ ;  /* 0x0000000212027824 */ /* 0x000fe200078e00ff */
[----:B------:R-:W-:Y:S01]  /*06f0*/  LEA R10, P6, R13, UR4, 0x2 ;  /* 0x000000040d0a7c11 */ /* 0x000fe2000f8c10ff */
[----:B------:R-:W-:Y:S01]  /*0700*/  UMOV UR4, URZ ;  /* 0x000000ff00047c82 */ /* 0x000fe20008000000 */
[----:B------:R-:W-:-:S02]  /*0710*/  P2R R21, PR, RZ, 0x1 ;  /* 0x00000001ff157803 */ /* 0x000fc40000000000 */
[----:B------:R-:W-:Y:S02]  /*0720*/  LEA.HI.X R11, R13, UR5, R14, 0x2, P6 ;  /* 0x000000050d0b7c11 */ /* 0x000fe4000b0f140e */
[----:B------:R-:W-:Y:S02]  /*0730*/  LOP3.LUT P6, RZ, R12, 0xff, RZ, 0xc0, !PT ;  /* 0x000000ff0cff7812 */ /* 0x000fe400078cc0ff */
[----:B------:R-:W-:Y:S02]  /*0740*/  LOP3.LUT P0, RZ, R2, R7, RZ, 0xfc, !PT ;  /* 0x0000000702ff7212 */ /* 0x000fe4000780fcff */
[----:B------:R-:W-:Y:S02]  /*0750*/  SHF.R.U32.HI R5, RZ, 0xb, R5 ;  /* 0x0000000bff057819 */ /* 0x000fe40000011605 */
[----:B------:R-:W-:Y:S02]  /*0760*/  PLOP3.LUT P0, PT, P0, P6, PT, 0x2f, 0xf2 ;  /* 0x0000000000f2781c */ /* 0x000fe4000070c577 */
[----:B------:R-:W-:-:S02]  /*0770*/  LOP3.LUT P6, RZ, R0, 0xff, RZ, 0xc0, !PT ;  /* 0x000000ff00ff7812 */ /* 0x000fc400078cc0ff */
[----:B------:R-:W-:Y:S02]  /*0780*/  P2R R31, PR, RZ, 0x1 ;  /* 0x00000001ff1f7803 */ /* 0x000fe40000000000 */
[----:B------:R-:W-:Y:S02]  /*0790*/  LOP3.LUT P0, RZ, R2, R5, RZ, 0xfc, !PT ;  /* 0x0000000502ff7212 */ /* 0x000fe4000780fcff */
[----:B------:R-:W-:Y:S02]  /*07a0*/  IADD3 R9, PT, PT, R9, R4, RZ ;  /* 0x0000000409097210 */ /* 0x000fe40007ffe0ff */
[----:B------:R-:W-:Y:S02]  /*07b0*/  PLOP3.LUT P6, PT, P0, P6, PT, 0x2f, 0xf2 ;  /* 0x0000000000f2781c */ /* 0x000fe400007cc577 */
[----:B------:R-:W-:Y:S02]  /*07c0*/  ISETP.NE.AND P0, PT, R21, RZ, PT ;  /* 0x000000ff1500720c */ /* 0x000fe40003f05270 */
[----:B------:R-:W-:Y:S01]  /*07d0*/  P2R R30, PR, RZ, 0x40 ;  /* 0x00000040ff1e7803 */ /* 0x000fe20000000000 */
[----:B------:R-:W1:Y:S01]  /*07e0*/  S2R R21, SR_CgaCtaId ;  /* 0x0000000000157919 */ /* 0x000e620000008800 */
[----:B------:R-:W-:-:S02]  /*07f0*/  IADD3 R0, P6, PT, R3, -0x3c, RZ ;  /* 0xffffffc403007810 */ /* 0x000fc40007fde0ff */
[----:B------:R-:W-:Y:S02]  /*0800*/  MOV R4, 0x400 ;  /* 0x0000040000047802 */ /* 0x000fe40000000f00 */
[----:B------:R-:W-:Y:S01]  /*0810*/  IADD3.X R3, PT, PT, R15, -0x1, RZ, P6, !PT ;  /* 0xffffffff0f037810 */ /* 0x000fe200037fe4ff */
[----:B------:R-:W-:Y:S01]  /*0820*/  HFMA2 R15, -RZ, RZ, 0, 0 ;  /* 0x00000000ff0f7431 */ /* 0x000fe200000001ff */
[----:B------:R-:W-:Y:S01]  /*0830*/  IADD3 R2, P6, PT, R10, -0x3c, RZ ;  /* 0xffffffc40a027810 */ /* 0x000fe20007fde0ff */
[----:B------:R-:W-:-:S03]  /*0840*/  VIADD R7, R4, 0x2d0 ;  /* 0x000002d004077836 */ /* 0x000fc60000000000 */
[----:B------:R-:W-:Y:S02]  /*0850*/  IADD3.X R5, PT, PT, R11, -0x1, RZ, P6, !PT ;  /* 0xffffffff0b057810 */ /* 0x000fe400037fe4ff */
[----:B------:R-:W2:Y:S01]  /*0860*/  LDC.64 R10, c[0x0][0x388] ;  /* 0x0000e200ff0a7b82 */ /* 0x000ea20000000a00 */
[C---:B-1----:R-:W-:Y:S02]  /*0870*/  LEA R24, R21.reuse, R4, 0x18 ;  /* 0x0000000415187211 */ /* 0x042fe400078ec0ff */
[----:B------:R-:W-:Y:S01]  /*0880*/  LEA R21, R21, R7, 0x18 ;  /* 0x0000000715157211 */ /* 0x000fe200078ec0ff */
[----:B--2---:R-:W-:Y:S01]  /*0890*/  IMAD.WIDE.U32 R10, R9, 0x4, R10 ;  /* 0x00000004090a7825 */ /* 0x004fe200078e000a */
[----:B------:R-:W-:Y:S02]  /*08a0*/  LOP3.LUT R9, R19, 0xffff, RZ, 0xc0, !PT ;  /* 0x0000ffff13097812 */ /* 0x000fe400078ec0ff */
[----:B------:R-:W-:Y:S01]  /*08b0*/  LEA R26, R26, R21, 0x2 ;  /* 0x000000151a1a7211 */ /* 0x000fe200078e10ff */
[----:B------:R-:W-:-:S02]  /*08c0*/  IMAD.MOV.U32 R4, RZ, RZ, R10 ;  /* 0x000000ffff047224 */ /* 0x000fc400078e000a */
[----:B------:R-:W-:Y:S02]  /*08d0*/  IMAD R10, R20, 0x6, R19 ;  /* 0x00000006140a7824 */ /* 0x000fe400078e0213 */
[----:B------:R-:W-:Y:S02]  /*08e0*/  IMAD R9, R9, 0x2aab, RZ ;  /* 0x00002aab09097824 */ /* 0x000fe400078e02ff */
[----:B------:R-:W-:Y:S02]  /*08f0*/  IMAD.SHL.U32 R8, R10, 0x2, RZ ;  /* 0x000000020a087824 */ /* 0x000fe400078e00ff */
[--C-:B------:R-:W-:Y:S01]  /*0900*/  IMAD R28, R28, 0x4, R24.reuse ;  /* 0x000000041c1c7824 */ /* 0x100fe200078e0218 */
[----:B------:R-:W-:Y:S01]  /*0910*/  LEA.HI R27, R9, R20, RZ, 0x10 ;  /* 0x00000014091b7211 */ /* 0x000fe200078f80ff */
[----:B------:R-:W-:Y:S01]  /*0920*/  IMAD.MOV.U32 R7, RZ, RZ, R11 ;  /* 0x000000ffff077224 */ /* 0x000fe200078e000b */
[----:B------:R-:W-:Y:S01]  /*0930*/  ISETP.GT.U32.AND P6, PT, R8, 0xb3, PT ;  /* 0x000000b30800780c */ /* 0x000fe20003fc4070 */
[----:B------:R-:W-:-:S02]  /*0940*/  IMAD R24, R19, 0x8, R24 ;  /* 0x0000000813187824 */ /* 0x000fc400078e0218 */
[----:B------:R-:W-:Y:S01]  /*0950*/  IMAD R21, R20, 0x90, R21 ;  /* 0x0000009014157824 */ /* 0x000fe200078e0215 */
[----:B------:R-:W-:-:S04]  /*0960*/  ISETP.GT.U32.OR P6, PT, R19, 0x5, P6 ;  /* 0x000000051300780c */ /* 0x000fc800037c4470 */
[----:B------:R-:W-:Y:S02]  /*0970*/  P2R R29, PR, RZ, 0x40 ;  /* 0x00000040ff1d7803 */ /* 0x000fe40000000000 */
[----:B------:R-:W-:-:S04]  /*0980*/  ISETP.GT.U32.AND P6, PT, R27, 0xf, PT ;  /* 0x0000000f1b00780c */ /* 0x000fc80003fc4070 */
[----:B------:R-:W-:Y:S02]  /*0990*/  P2R R8, PR, RZ, 0x40 ;  /* 0x00000040ff087803 */ /* 0x000fe40000000000 */
[----:B------:R-:W-:-:S04]  /*09a0*/  ISETP.GT.U32.AND P6, PT, R25, 0xf, PT ;  /* 0x0000000f1900780c */ /* 0x000fc80003fc4070 */
[----:B0-----:R-:W-:-:S09]  /*09b0*/  P2R R8, PR, RZ, 0x40 ;  /* 0x00000040ff087803 */ /* 0x001fd20000000000 */
.L_x_12:
[----:B------:R-:W-:Y:S01]  /*09c0*/  BAR.SYNC.DEFER_BLOCKING 0x0 ;  /* 0x0000000000007b1d */ /* 0x000fe20000010000 */
[----:B------:R-:W-:-:S05]  /*09d0*/  ISETP.NE.AND P6, PT, R29, RZ, PT ;  /* 0x000000ff1d00720c */ /* 0x000fca0003fc5270 */
[----:B------:R-:W-:Y:S08]  /*09e0*/  BSSY.RECONVERGENT B0, `(.L_x_0) ;  /* 0x000000b000007945 */ /* 0x000ff00003800200 */
[----:B------:R-:W-:Y:S05]  /*09f0*/  @P6 BRA `(.L_x_1) ;  /* 0x0000000000246947 */ /* 0x000fea0003800000 */
[----:B------:R-:W-:Y:S01]  /*0a00*/  ISETP.NE.AND P6, PT, R31, RZ, PT ;  /* 0x000000ff1f00720c */ /* 0x000fe20003fc5270 */
[----:B------:R-:W-:Y:S01]  /*0a10*/  BSSY.RECONVERGENT B1, `(.L_x_2) ;  /* 0x0000006000017945 */ /* 0x000fe20003800200 */
[----:B------:R-:W-:-:S11]  /*0a20*/  IMAD.MOV.U32 R9, RZ, RZ, RZ ;  /* 0x000000ffff097224 */ /* 0x000fd600078e00ff */
[----:B------:R-:W-:Y:S05]  /*0a30*/  @P6 BRA `(.L_x_3) ;  /* 0x00000000000c6947 */ /* 0x000fea0003800000 */
[----:B------:R-:W-:Y:S02]  /*0a40*/  IMAD.MOV.U32 R9, RZ, RZ, R3 ;  /* 0x000000ffff097224 */ /* 0x000fe400078e0003 */
[----:B------:R-:W-:-:S05]  /*0a50*/  IMAD.MOV.U32 R8, RZ, RZ, R0 ;  /* 0x000000ffff087224 */ /* 0x000fca00078e0000 */
[----:B------:R0:W5:Y:S02]  /*0a60*/  LDG.E.CONSTANT R9, desc[UR6][R8.64] ;  /* 0x0000000608097981 */ /* 0x000164000c1e9900 */
.L_x_3:
[----:B------:R-:W-:Y:S05]  /*0a70*/  BSYNC.RECONVERGENT B1 ;  /* 0x0000000000017941 */ /* 0x000fea0003800200 */
.L_x_2:
[----:B-----5:R1:W-:Y:S02]  /*0a80*/  STS [R28], R9 ;  /* 0x000000091c007388 */ /* 0x0203e40000000800 */
.L_x_1:
[----:B------:R-:W-:Y:S05]  /*0a90*/  BSYNC.RECONVERGENT B0 ;  /* 0x0000000000007941 */ /* 0x000fea0003800200 */
.L_x_0:
[----:B0-----:R-:W-:Y:S01]  /*0aa0*/  IMAD R8, R20, 0x6, R19 ;  /* 0x0000000614087824 */ /* 0x001fe200078e0213 */
[----:B------:R-:W-:Y:S04]  /*0ab0*/  BSSY.RECONVERGENT B0, `(.L_x_4) ;  /* 0x000000e000007945 */ /* 0x000fe80003800200 */
[----:B------:R-:W-:-:S04]  /*0ac0*/  SHF.L.U32 R8, R8, 0x1, RZ ;  /* 0x0000000108087819 */ /* 0x000fc800000006ff */
[----:B------:R-:W-:-:S04]  /*0ad0*/  ISETP.GT.U32.AND P6, PT, R8, 0xb2, PT ;  /* 0x000000b20800780c */ /* 0x000fc80003fc4070 */
[----:B------:R-:W-:-:S13]  /*0ae0*/  ISETP.GT.U32.OR P6, PT, R19, 0x5, P6 ;  /* 0x000000051300780c */ /* 0x000fda00037c4470 */
[----:B------:R-:W-:Y:S05]  /*0af0*/  @P6 BRA `(.L_x_5) ;  /* 0x0000000000246947 */ /* 0x000fea0003800000 */
[----:B------:R-:W-:Y:S01]  /*0b00*/  ISETP.NE.AND P6, PT, R30, RZ, PT ;  /* 0x000000ff1e00720c */ /* 0x000fe20003fc5270 */
[----:B------:R-:W-:Y:S01]  /*0b10*/  BSSY.RECONVERGENT B1, `(.L_x_6) ;  /* 0x0000006000017945 */ /* 0x000fe20003800200 */
[----:B-1----:R-:W-:-:S11]  /*0b20*/  IMAD.MOV.U32 R9, RZ, RZ, RZ ;  /* 0x000000ffff097224 */ /* 0x002fd600078e00ff */
[----:B------:R-:W-:Y:S05]  /*0b30*/  @P6 BRA `(.L_x_7) ;  /* 0x00000000000c6947 */ /* 0x000fea0003800000 */
[----:B------:R-:W-:Y:S02]  /*0b40*/  IMAD.MOV.U32 R9, RZ, RZ, R5 ;  /* 0x000000ffff097224 */ /* 0x000fe400078e0005 */
[----:B------:R-:W-:-:S05]  /*0b50*/  IMAD.MOV.U32 R8, RZ, RZ, R2 ;  /* 0x000000ffff087224 */ /* 0x000fca00078e0002 */
[----:B------:R0:W5:Y:S02]  /*0b60*/  LDG.E.CONSTANT R9, desc[UR6][R8.64] ;  /* 0x0000000608097981 */ /* 0x000164000c1e9900 */
.L_x_7:
[----:B------:R-:W-:Y:S05]  /*0b70*/  BSYNC.RECONVERGENT B1 ;  /* 0x0000000000017941 */ /* 0x000fea0003800200 */
.L_x_6:
[----:B-----5:R2:W-:Y:S02]  /*0b80*/  STS [R28+0x4], R9 ;  /* 0x000004091c007388 */ /* 0x0205e40000000800 */
.L_x_5:
[----:B------:R-:W-:Y:S05]  /*0b90*/  BSYNC.RECONVERGENT B0 ;  /* 0x0000000000007941 */ /* 0x000fea0003800200 */
.L_x_4:
[----:B------:R-:W-:Y:S01]  /*0ba0*/  ISETP.GT.U32.AND P6, PT, R27, 0xf, PT ;  /* 0x0000000f1b00780c */ /* 0x000fe20003fc4070 */
[----:B------:R-:W-:-:S12]  /*0bb0*/  BSSY.RECONVERGENT B0, `(.L_x_8) ;  /* 0x000000a000007945 */ /* 0x000fd80003800200 */
[----:B------:R-:W-:Y:S05]  /*0bc0*/  @P6 BRA `(.L_x_9) ;  /* 0x0000000000206947 */ /* 0x000fea0003800000 */
[----:B-12---:R-:W-:Y:S01]  /*0bd0*/  @P0 IMAD.MOV.U32 R9, RZ, RZ, R7 ;  /* 0x000000ffff090224 */ /* 0x006fe200078e0007 */
[----:B0-----:R-:W-:Y:S01]  /*0be0*/  @P0 MOV R8, R4 ;  /* 0x0000000400080202 */ /* 0x001fe20000000f00 */
[----:B------:R-:W2:Y:S04]  /*0bf0*/  @P1 LDG.E.CONSTANT R11, desc[UR6][R16.64+-0x8] ;  /* 0xfffff806100b1981 */ /* 0x000ea8000c1e9900 */
[----:B------:R-:W3:Y:S04]  /*0c00*/  @P2 LDG.E.CONSTANT R13, desc[UR6][R16.64+-0x4] ;  /* 0xfffffc06100d2981 */ /* 0x000ee8000c1e9900 */
[----:B------:R-:W4:Y:S04]  /*0c10*/  @P0 LDG.E.CONSTANT R9, desc[UR6][R8.64] ;  /* 0x0000000608090981 */ /* 0x000f28000c1e9900 */
[----:B--2---:R0:W-:Y:S04]  /*0c20*/  @P1 STS [R26+0x4], R11 ;  /* 0x0000040b1a001388 */ /* 0x0041e80000000800 */
[----:B---3--:R0:W-:Y:S04]  /*0c30*/  @P2 STS [R26+0x8], R13 ;  /* 0x0000080d1a002388 */ /* 0x0081e80000000800 */
[----:B----4-:R0:W-:Y:S02]  /*0c40*/  @P0 STS [R26], R9 ;  /* 0x000000091a000388 */ /* 0x0101e40000000800 */
.L_x_9:
[----:B------:R-:W-:Y:S05]  /*0c50*/  BSYNC.RECONVERGENT B0 ;  /* 0x0000000000007941 */ /* 0x000fea0003800200 */
.L_x_8:
[----:B------:R-:W-:Y:S01]  /*0c60*/  ISETP.GT.U32.AND P6, PT, R25, 0xf, PT ;  /* 0x0000000f1900780c */ /* 0x000fe20003fc4070 */
[----:B------:R-:W-:-:S12]  /*0c70*/  BSSY.RECONVERGENT B0, `(.L_x_10) ;  /* 0x0000008000007945 */ /* 0x000fd80003800200 */
[----:B------:R-:W-:Y:S05]  /*0c80*/  @P6 BRA `(.L_x_11) ;  /* 0x0000000000186947 */ /* 0x000fea0003800000 */
[----:B012---:R-:W2:Y:S04]  /*0c90*/  @P3 LDG.E.CONSTANT R9, desc[UR6][R16.64] ;  /* 0x0000000610093981 */ /* 0x007ea8000c1e9900 */
[----:B------:R-:W3:Y:S04]  /*0ca0*/  @P4 LDG.E.CONSTANT R11, desc[UR6][R16.64+0x4] ;  /* 0x00000406100b4981 */ /* 0x000ee8000c1e9900 */
[----:B------:R-:W4:Y:S04]  /*0cb0*/  @P5 LDG.E.CONSTANT R13, desc[UR6][R16.64+0x8] ;  /* 0x00000806100d5981 */ /* 0x000f28000c1e9900 */
[----:B--2---:R0:W-:Y:S04]  /*0cc0*/  @P3 STS [R26+0xc], R9 ;  /* 0x00000c091a003388 */ /* 0x0041e80000000800 */
[----:B---3--:R0:W-:Y:S04]  /*0cd0*/  @P4 STS [R26+0x10], R11 ;  /* 0x0000100b1a004388 */ /* 0x0081e80000000800 */
[----:B----4-:R0:W-:Y:S02]  /*0ce0*/  @P5 STS [R26+0x14], R13 ;  /* 0x0000140d1a005388 */ /* 0x0101e40000000800 */
.L_x_11:
[----:B------:R-:W-:Y:S05]  /*0cf0*/  BSYNC.RECONVERGENT B0 ;  /* 0x0000000000007941 */ /* 0x000fea0003800200 */
.L_x_10:
[----:B------:R-:W-:Y:S01]  /*0d00*/  BAR.SYNC.DEFER_BLOCKING 0x0 ;  /* 0x0000000000007b1d */ /* 0x000fe20000010000 */
[----:B------:R-:W-:Y:S01]  /*0d10*/  IADD3 R16, P6, PT, R16, 0x90, RZ ;  /* 0x0000009010107810 */ /* 0x000fe20007fde0ff */
[----:B------:R-:W-:-:S04]  /*0d20*/  UIADD3 UR4, UPT, UPT, UR4, 0x1, URZ ;  /* 0x0000000104047890 */ /* 0x000fc8000fffe0ff */
[----:B------:R-:W-:Y:S01]  /*0d30*/  IMAD.X R17, RZ, RZ, R17, P6 ;  /* 0x000000ffff117224 */ /* 0x000fe200030e0611 */
[----:B------:R-:W-:Y:S01]  /*0d40*/  IADD3 R4, P6, PT, R4, 0x90, RZ ;  /* 0x0000009004047810 */ /* 0x000fe20007fde0ff */
[----:B------:R-:W-:-:S04]  /*0d50*/  UISETP.NE.AND UP0, UPT, UR4, 0x40, UPT ;  /* 0x000000400400788c */ /* 0x000fc8000bf05270 */
[----:B------:R-:W-:Y:S01]  /*0d60*/  IMAD.X R7, RZ, RZ, R7, P6 ;  /* 0x000000ffff077224 */ /* 0x000fe200030e0607 */
[----:B------:R-:W-:-:S04]  /*0d70*/  IADD3 R0, P6, PT, R0, 0xc40, RZ ;  /* 0x00000c4000007810 */ /* 0x000fc80007fde0ff */
[----:B------:R-:W-:Y:S02]  /*0d80*/  IADD3.X R3, PT, PT, RZ, R3, RZ, P6, !PT ;  /* 0x00000003ff037210 */ /* 0x000fe400037fe4ff */
[----:B------:R-:W-:Y:S01]  /*0d90*/  IADD3 R2, P6, PT, R2, 0xc40, RZ ;  /* 0x00000c4002027810 */ /* 0x000fe20007fde0ff */
[----:B0-----:R-:W-:Y:S04]  /*0da0*/  LDS.64 R12, [R24] ;  /* 0x00000000180c7984 */ /* 0x001fe80000000a00 */
[----:B------:R-:W-:Y:S01]  /*0db0*/  IMAD.X R5, RZ, RZ, R5, P6 ;  /* 0x000000ffff057224 */ /* 0x000fe200030e0605 */
[----:B-12---:R-:W0:Y:S04]  /*0dc0*/  LDS.128 R8, [R21] ;  /* 0x0000000015087984 */ /* 0x006e280000000c00 */
[----:B------:R-:W1:Y:S04]  /*0dd0*/  LDS R14, [R24+0x8] ;  /* 0x00000800180e7984 */ /* 0x000e680000000800 */
[----:B------:R-:W2:Y:S04]  /*0de0*/  LDS R22, [R24+0x3c] ;  /* 0x00003c0018167984 */ /* 0x000ea80000000800 */
[----:B------:R-:W-:Y:S01]  /*0df0*/  LDS R33, [R24+0x294] ;  /* 0x0002940018217984 */ /* 0x000fe20000000800 */
[----:B0-----:R-:W-:-:S04]  /*0e00*/  FFMA R8, R12, R8, R15 ;  /* 0x000000080c087223 */ /* 0x001fc8000000000f */
[----:B------:R-:W-:-:S04]  /*0e10*/  FFMA R9, R13, R9, R8 ;  /* 0x000000090d097223 */ /* 0x000fc80000000008 */
[----:B-1----:R-:W-:Y:S02]  /*0e20*/  FFMA R23, R14, R10, R9 ;  /* 0x0000000a0e177223 */ /* 0x002fe40000000009 */
[----:B------:R-:W-:Y:S02]  /*0e30*/  LDS.64 R8, [R24+0x40] ;  /* 0x0000400018087984 */ /* 0x000fe40000000a00 */
[----:B--2---:R-:W-:Y:S02]  /*0e40*/  FFMA R11, R22, R11, R23 ;  /* 0x0000000b160b7223 */ /* 0x004fe40000000017 */
[----:B------:R-:W0:Y:S04]  /*0e50*/  LDS.128 R12, [R21+0x10] ;  /* 0x00001000150c7984 */ /* 0x000e280000000c00 */
[----:B------:R-:W1:Y:S01]  /*0e60*/  LDS.64 R22, [R24+0x78] ;  /* 0x0000780018167984 */ /* 0x000e620000000a00 */
[----:B0-----:R-:W-:-:S03]  /*0e70*/  FFMA R8, R8, R12, R11 ;  /* 0x0000000c08087223 */ /* 0x001fc6000000000b */
[----:B------:R-:W-:Y:S01]  /*0e80*/  LDS R12, [R24+0x80] ;  /* 0x00008000180c7984 */ /* 0x000fe20000000800 */
[----:B------:R-:W-:-:S03]  /*0e90*/  FFMA R9, R9, R13, R8 ;  /* 0x0000000d09097223 */ /* 0x000fc60000000008 */
[----:B------:R-:W-:Y:S01]  /*0ea0*/  LDS R13, [R24+0xb4] ;  /* 0x0000b400180d7984 */ /* 0x000fe20000000800 */
[----:B-1----:R-:W-:-:S03]  /*0eb0*/  FFMA R14, R22, R14, R9 ;  /* 0x0000000e160e7223 */ /* 0x002fc60000000009 */
[----:B------:R-:W0:Y:S01]  /*0ec0*/  LDS.128 R8, [R21+0x20] ;  /* 0x0000200015087984 */ /* 0x000e220000000c00 */
[----:B------:R-:W-:-:S03]  /*0ed0*/  FFMA R15, R23, R15, R14 ;  /* 0x0000000f170f7223 */ /* 0x000fc6000000000e */
[----:B------:R-:W1:Y:S01]  /*0ee0*/  LDS.64 R22, [R24+0xb8] ;  /* 0x0000b80018167984 */ /* 0x000e620000000a00 */
[----:B0-----:R-:W-:-:S04]  /*0ef0*/  FFMA R8, R12, R8, R15 ;  /* 0x000000080c087223 */ /* 0x001fc8000000000f */
[----:B------:R-:W-:Y:S02]  /*0f00*/  FFMA R9, R13, R9, R8 ;  /* 0x000000090d097223 */ /* 0x000fe40000000008 */
[----:B------:R-:W-:Y:S02]  /*0f10*/  LDS.128 R12, [R21+0x30] ;  /* 0x00003000150c7984 */ /* 0x000fe40000000c00 */
[----:B-1----:R-:W-:Y:S02]  /*0f20*/  FFMA R10, R22, R10, R9 ;  /* 0x0000000a160a7223 */ /* 0x002fe40000000009 */
[----:B------:R-:W0:Y:S02]  /*0f30*/  LDS.64 R8, [R24+0xf0] ;  /* 0x0000f00018087984 */ /* 0x000e240000000a00 */
[----:B------:R-:W-:Y:S02]  /*0f40*/  FFMA R11, R23, R11, R10 ;  /* 0x0000000b170b7223 */ /* 0x000fe4000000000a */
[----:B------:R-:W1:Y:S04]  /*0f50*/  LDS R10, [R24+0xf8] ;  /* 0x0000f800180a7984 */ /* 0x000e680000000800 */
[----:B------:R-:W2:Y:S01]  /*0f60*/  LDS R22, [R24+0x12c] ;  /* 0x00012c0018167984 */ /* 0x000ea20000000800 */
[----:B0-----:R-:W-:-:S04]  /*0f70*/  FFMA R8, R8, R12, R11 ;  /* 0x0000000c08087223 */ /* 0x001fc8000000000b */
[----:B------:R-:W-:Y:S02]  /*0f80*/  FFMA R9, R9, R13, R8 ;  /* 0x0000000d09097223 */ /* 0x000fe40000000008 */
[----:B------:R-:W-:Y:S02]  /*0f90*/  LDS.64 R12, [R24+0x130] ;  /* 0x00013000180c7984 */ /* 0x000fe40000000a00 */
[----:B-1----:R-:W-:Y:S02]  /*0fa0*/  FFMA R23, R10, R14, R9 ;  /* 0x0000000e0a177223 */ /* 0x002fe40000000009 */
[----:B------:R-:W0:Y:S02]  /*0fb0*/  LDS.128 R8, [R21+0x40] ;  /* 0x0000400015087984 */ /* 0x000e240000000c00 */
[----:B--2---:R-:W-:Y:S02]  /*0fc0*/  FFMA R15, R22, R15, R23 ;  /* 0x0000000f160f7223 */ /* 0x004fe40000000017 */
[----:B------:R-:W1:Y:S02]  /*0fd0*/  LDS.64 R22, [R24+0x168] ;  /* 0x0001680018167984 */ /* 0x000e640000000a00 */
[----:B0-----:R-:W-:-:S04]  /*0fe0*/  FFMA R8, R12, R8, R15 ;  /* 0x000000080c087223 */ /* 0x001fc8000000000f */
[----:B------:R-:W-:Y:S02]  /*0ff0*/  FFMA R9, R13, R9, R8 ;  /* 0x000000090d097223 */ /* 0x000fe40000000008 */
[----:B------:R-:W-:Y:S02]  /*1000*/  LDS R8, [R24+0x170] ;  /* 0x0001700018087984 */ /* 0x000fe40000000800 */
[----:B-1----:R-:W-:Y:S02]  /*1010*/  FFMA R10, R22, R10, R9 ;  /* 0x0000000a160a7223 */ /* 0x002fe40000000009 */
[----:B------:R-:W0:Y:S02]  /*1020*/  LDS.128 R12, [R21+0x50] ;  /* 0x00005000150c7984 */ /* 0x000e240000000c00 */
[----:B------:R-:W-:Y:S02]  /*1030*/  FFMA R11, R23, R11, R10 ;  /* 0x0000000b170b7223 */ /* 0x000fe4000000000a */
[----:B------:R-:W1:Y:S04]  /*1040*/  LDS R9, [R24+0x1a4] ;  /* 0x0001a40018097984 */ /* 0x000e680000000800 */
[----:B------:R-:W2:Y:S01]  /*1050*/  LDS.64 R22, [R24+0x1a8] ;  /* 0x0001a80018167984 */ /* 0x000ea20000000a00 */
[----:B0-----:R-:W-:-:S04]  /*1060*/  FFMA R8, R8, R12, R11 ;  /* 0x0000000c08087223 */ /* 0x001fc8000000000b */
[----:B-1----:R-:W-:Y:S02]  /*1070*/  FFMA R9, R9, R13, R8 ;  /* 0x0000000d09097223 */ /* 0x002fe40000000008 */
[----:B------:R-:W-:Y:S02]  /*1080*/  LDS.64 R12, [R24+0x1e0] ;  /* 0x0001e000180c7984 */ /* 0x000fe40000000a00 */
[----:B--2---:R-:W-:Y:S02]  /*1090*/  FFMA R14, R22, R14, R9 ;  /* 0x0000000e160e7223 */ /* 0x004fe40000000009 */
[----:B------:R-:W0:Y:S02]  /*10a0*/  LDS.128 R8, [R21+0x60] ;  /* 0x0000600015087984 */ /* 0x000e240000000c00 */
[----:B------:R-:W-:Y:S02]  /*10b0*/  FFMA R15, R23, R15, R14 ;  /* 0x0000000f170f7223 */ /* 0x000fe4000000000e */
[----:B------:R-:W1:Y:S04]  /*10c0*/  LDS R14, [R24+0x1e8] ;  /* 0x0001e800180e7984 */ /* 0x000e680000000800 */
[----:B------:R-:W2:Y:S01]  /*10d0*/  LDS R22, [R24+0x21c] ;  /* 0x00021c0018167984 */ /* 0x000ea20000000800 */
[----:B0-----:R-:W-:-:S04]  /*10e0*/  FFMA R8, R12, R8, R15 ;  /* 0x000000080c087223 */ /* 0x001fc8000000000f */
[----:B------:R-:W-:-:S04]  /*10f0*/  FFMA R9, R13, R9, R8 ;  /* 0x000000090d097223 */ /* 0x000fc80000000008 */
[----:B-1----:R-:W-:Y:S02]  /*1100*/  FFMA R23, R14, R10, R9 ;  /* 0x0000000a0e177223 */ /* 0x002fe40000000009 */
[----:B------:R-:W-:Y:S02]  /*1110*/  LDS.64 R8, [R24+0x220] ;  /* 0x0002200018087984 */ /* 0x000fe40000000a00 */
[----:B--2---:R-:W-:Y:S02]  /*1120*/  FFMA R11, R22, R11, R23 ;  /* 0x0000000b160b7223 */ /* 0x004fe40000000017 */
[----:B------:R-:W0:Y:S04]  /*1130*/  LDS.128 R12, [R21+0x70] ;  /* 0x00007000150c7984 */ /* 0x000e280000000c00 */
[----:B------:R-:W1:Y:S01]  /*1140*/  LDS.64 R22, [R24+0x258] ;  /* 0x0002580018167984 */ /* 0x000e620000000a00 */
[----:B0-----:R-:W-:-:S04]  /*1150*/  FFMA R8, R8, R12, R11 ;  /* 0x0000000c08087223 */ /* 0x001fc8000000000b */
[----:B------:R-:W-:Y:S02]  /*1160*/  FFMA R9, R9, R13, R8 ;  /* 0x0000000d09097223 */ /* 0x000fe40000000008 */
[----:B------:R-:W-:Y:S02]  /*1170*/  LDS.64 R12, [R24+0x298] ;  /* 0x00029800180c7984 */ /* 0x000fe40000000a00 */
[----:B-1----:R-:W-:Y:S02]  /*1180*/  FFMA R14, R22, R14, R9 ;  /* 0x0000000e160e7223 */ /* 0x002fe40000000009 */
[----:B------:R-:W-:Y:S02]  /*1190*/  LDS R22, [R24+0x260] ;  /* 0x0002600018167984 */ /* 0x000fe40000000800 */
[----:B------:R-:W-:Y:S02]  /*11a0*/  FFMA R15, R23, R15, R14 ;  /* 0x0000000f170f7223 */ /* 0x000fe4000000000e */
[----:B------:R-:W0:Y:S02]  /*11b0*/  LDS.128 R8, [R21+0x80] ;  /* 0x0000800015087984 */ /* 0x000e240000000c00 */
[----:B0-----:R-:W-:-:S04]  /*11c0*/  FFMA R8, R22, R8, R15 ;  /* 0x0000000816087223 */ /* 0x001fc8000000000f */
[----:B------:R-:W-:-:S04]  /*11d0*/  FFMA R9, R33, R9, R8 ;  /* 0x0000000921097223 */ /* 0x000fc80000000008 */
[----:B------:R-:W-:-:S04]  /*11e0*/  FFMA R10, R12, R10, R9 ;  /* 0x0000000a0c0a7223 */ /* 0x000fc80000000009 */
[----:B------:R-:W-:Y:S01]  /*11f0*/  FFMA R15, R13, R11, R10 ;  /* 0x0000000b0d0f7223 */ /* 0x000fe2000000000a */
[----:B------:R-:W-:Y:S06]  /*1200*/  BRA.U UP0, `(.L_x_12) ;  /* 0xfffffff500ec7547 */ /* 0x000fec000b83ffff */
[----:B------:R-:W0:Y:S01]  /*1210*/  LDC.64 R2, c[0x0][0x398] ;  /* 0x0000e600ff027b82 */ /* 0x000e220000000a00 */
[----:B------:R-:W-:-:S04]  /*1220*/  IMAD R5, R6, 0x10, R20 ;  /* 0x0000001006057824 */ /* 0x000fc800078e0214 */
[----:B0-----:R-:W-:-:S03]  /*1230*/  IMAD.WIDE.U32 R2, R5, 0x4, R2 ;  /* 0x0000000405027825 */ /* 0x001fc600078e0002 */
[----:B------:R-:W0:Y:S03]  /*1240*/  LDC.64 R4, c[0x0][0x390] ;  /* 0x0000e400ff047b82 */ /* 0x000e260000000a00 */
[----:B------:R-:W2:Y:S01]  /*1250*/  LDG.E.CONSTANT R2, desc[UR6][R2.64] ;  /* 0x0000000602027981 */ /* 0x000ea2000c1e9900 */
[----:B------:R-:W-:-:S04]  /*1260*/  IMAD R19, R20, 0x31, R19 ;  /* 0x0000003114137824 */ /* 0x000fc800078e0213 */
[----:B------:R-:W-:-:S04]  /*1270*/  IMAD R19, R6, 0x310, R19 ;  /* 0x0000031006137824 */ /* 0x000fc800078e0213 */
[----:B------:R-:W-:-:S04]  /*1280*/  IMAD R19, R18, 0x7, R19 ;  /* 0x0000000712137824 */ /* 0x000fc800078e0213 */
[----:B0-----:R-:W-:-:S04]  /*1290*/  IMAD.WIDE.U32 R4, R19, 0x4, R4 ;  /* 0x0000000413047825 */ /* 0x001fc800078e0004 */
[----:B--2---:R-:W-:-:S05]  /*12a0*/  FADD R15, R15, R2 ;  /* 0x000000020f0f7221 */ /* 0x004fca0000000000 */
[----:B------:R-:W-:-:S05]  /*12b0*/  FMNMX R15, RZ, R15, !PT ;  /* 0x0000000fff0f7209 */ /* 0x000fca0007800000 */
[----:B------:R-:W-:Y:S01]  /*12c0*/  STG.E desc[UR6][R4.64], R15 ;  /* 0x0000000f04007986 */ /* 0x000fe2000c101906 */
[----:B------:R-:W-:Y:S05]  /*12d0*/  EXIT ;  /* 0x000000000000794d */ /* 0x000fea0003800000 */
.L_x_13:
[----:B------:R-:W-:-:S00]  /*12e0*/  BRA `(.L_x_13) ;  /* 0xfffffffc00fc7947 */ /* 0x000fc0000383ffff */
[----:B------:R-:W-:-:S00]  /*12f0*/  NOP ;  /* 0x0000000000007918 */ /* 0x000fc00000000000 */
        /* <DEDUP_REMOVED lines=8> */
.L_x_14:


//--------------------- .nv.shared._Z35fused_nn_conv2d_add_nn_relu_kernel0PfS_S_S_ --------------------------
	.section	.nv.shared._Z35fused_nn_conv2d_add_nn_relu_kernel0PfS_S_S_,"aw",@nobits
	.sectionflags	@""
	.align	4
.nv.shared._Z35fused_nn_conv2d_add_nn_relu_kernel0PfS_S_S_:
	.zero		4048


//--------------------- .nv.shared.reserved.0     --------------------------
	.section	.nv.shared.reserved.0,"aw",@nobits
	.weak		__nv_reservedSMEM_offset_0_alias
	.size		__nv_reservedSMEM_offset_0_alias, 0, 64
	.other		__nv_reservedSMEM_offset_0_alias,@"STO_CUDA_RESERVED_SHARED STV_DEFAULT"
__nv_reservedSMEM_offset_0_alias:
	.zero		0
	.zero		64


//--------------------- .nv.constant0._Z35fused_nn_conv2d_add_nn_relu_kernel0PfS_S_S_ --------------------------
	.section	.nv.constant0._Z35fused_nn_conv2d_add_nn_relu_kernel0PfS_S_S_,"a",@progbits
	.sectionflags	@""
	.align	4
.nv.constant0._Z35fused_nn_conv2d_add_nn_relu_kernel0PfS_S_S_:
	.zero		928


//--------------------- SYMBOLS --------------------------

	.type		.nv.reservedSmem.offset0,@object
	.size		.nv.reservedSmem.offset0,0x4
	.type		.nv.reservedSmem.cap,@object
	.size		.nv.reservedSmem.cap,0x4
